	.headerflags	@"EF_CUDA_TEXMODE_UNIFIED EF_CUDA_64BIT_ADDRESS EF_CUDA_ACCELERATORS EF_CUDA_SM90 EF_CUDA_VIRTUAL_SM(EF_CUDA_SM90)"
	.elftype	@"ET_EXEC"


//--------------------- .nv.info                  --------------------------
	.section	.nv.info,"",@"SHT_CUDA_INFO"
	.align	4


	//----- nvinfo : EIATTR_REGCOUNT
	.align		4
        /*0000*/ 	.byte	0x04, 0x2f
        /*0002*/ 	.short	(.L_1 - .L_0)
	.align		4
.L_0:
        /*0004*/ 	.word	index@(triton_poi_fused__to_copy_add_arange_mul_13)
        /*0008*/ 	.word	0x00000009


	//----- nvinfo : EIATTR_MIN_STACK_SIZE
	.align		4
.L_1:
        /*000c*/ 	.byte	0x04, 0x12
        /*000e*/ 	.short	(.L_3 - .L_2)
	.align		4
.L_2:
        /*0010*/ 	.word	index@(triton_poi_fused__to_copy_add_arange_mul_13)
        /*0014*/ 	.word	0x00000000


	//----- nvinfo : EIATTR_FRAME_SIZE
	.align		4
.L_3:
        /*0018*/ 	.byte	0x04, 0x11
        /*001a*/ 	.short	(.L_5 - .L_4)
	.align		4
.L_4:
        /*001c*/ 	.word	index@(triton_poi_fused__to_copy_add_arange_mul_13)
        /*0020*/ 	.word	0x00000000


	//----- nvinfo : EIATTR_MIN_STACK_SIZE
	.align		4
.L_5:
        /*0024*/ 	.byte	0x04, 0x12
        /*0026*/ 	.short	(.L_7 - .L_6)
	.align		4
.L_6:
        /*0028*/ 	.word	index@(triton_poi_fused__to_copy_add_arange_mul_13)
        /*002c*/ 	.word	0x00000000
.L_7:


//--------------------- .nv.info.triton_poi_fused__to_copy_add_arange_mul_13 --------------------------
	.section	.nv.info.triton_poi_fused__to_copy_add_arange_mul_13,"",@"SHT_CUDA_INFO"
	.sectionflags	@""
	.align	4


	//----- nvinfo : EIATTR_CUDA_API_VERSION
	.align		4
        /*0000*/ 	.byte	0x04, 0x37
        /*0002*/ 	.short	(.L_9 - .L_8)
.L_8:
        /*0004*/ 	.word	0x0000007c


	//----- nvinfo : EIATTR_KPARAM_INFO
	.align		4
.L_9:
        /*0008*/ 	.byte	0x04, 0x17
        /*000a*/ 	.short	(.L_11 - .L_10)
.L_10:
        /*000c*/ 	.word	0x00000000
        /*0010*/ 	.short	0x0001
        /*0012*/ 	.short	0x0008
        /*0014*/ 	.byte	0x00, 0xf0, 0x11, 0x00


	//----- nvinfo : EIATTR_KPARAM_INFO
	.align		4
.L_11:
        /*0018*/ 	.byte	0x04, 0x17
        /*001a*/ 	.short	(.L_13 - .L_12)
.L_12:
        /*001c*/ 	.word	0x00000000
        /*0020*/ 	.short	0x0000
        /*0022*/ 	.short	0x0000
        /*0024*/ 	.byte	0x00, 0xf4, 0x21, 0x00


	//----- nvinfo : EIATTR_SPARSE_MMA_MASK
	.align		4
.L_13:
        /*0028*/ 	.byte	0x03, 0x50
        /*002a*/ 	.short	0x0000


	//----- nvinfo : EIATTR_MAXREG_COUNT
	.align		4
        /*002c*/ 	.byte	0x03, 0x1b
        /*002e*/ 	.short	0x00ff


	//----- nvinfo : EIATTR_EXIT_INSTR_OFFSETS
	.align		4
        /*0030*/ 	.byte	0x04, 0x1c
        /*0032*/ 	.short	(.L_15 - .L_14)


	//   ....[0]....
.L_14:
        /*0034*/ 	.word	0x000000d0


	//   ....[1]....
        /*0038*/ 	.word	0x00000100


	//----- nvinfo : EIATTR_REQNTID
	.align		4
.L_15:
        /*003c*/ 	.byte	0x04, 0x10
        /*003e*/ 	.short	(.L_17 - .L_16)
.L_16:
        /*0040*/ 	.word	0x00000020
        /*0044*/ 	.word	0x00000001
        /*0048*/ 	.word	0x00000001


	//----- nvinfo : EIATTR_CBANK_PARAM_SIZE
	.align		4
.L_17:
        /*004c*/ 	.byte	0x03, 0x19
        /*004e*/ 	.short	0x000c


	//----- nvinfo : EIATTR_PARAM_CBANK
	.align		4
        /*0050*/ 	.byte	0x04, 0x0a
        /*0052*/ 	.short	(.L_19 - .L_18)
	.align		4
.L_18:
        /*0054*/ 	.word	index@(.nv.constant0.triton_poi_fused__to_copy_add_arange_mul_13)
        /*0058*/ 	.short	0x0210
        /*005a*/ 	.short	0x000c


	//----- nvinfo : EIATTR_SW_WAR
	.align		4
.L_19:
        /*005c*/ 	.byte	0x04, 0x36
        /*005e*/ 	.short	(.L_21 - .L_20)
.L_20:
        /*0060*/ 	.word	0x00000008
.L_21:


//--------------------- .nv.callgraph             --------------------------
	.section	.nv.callgraph,"",@"SHT_CUDA_CALLGRAPH"
	.align	4
	.sectionentsize	8
	.align		4
        /*0000*/ 	.word	0x00000000
	.align		4
        /*0004*/ 	.word	0xffffffff
	.align		4
        /*0008*/ 	.word	0x00000000
	.align		4
        /*000c*/ 	.word	0xfffffffe
	.align		4
        /*0010*/ 	.word	0x00000000
	.align		4
        /*0014*/ 	.word	0xfffffffd
	.align		4
        /*0018*/ 	.word	0x00000000
	.align		4
        /*001c*/ 	.word	0xfffffffc


//--------------------- .text.triton_poi_fused__to_copy_add_arange_mul_13 --------------------------
	.section	.text.triton_poi_fused__to_copy_add_arange_mul_13,"ax",@progbits
	.align	128
        .global         triton_poi_fused__to_copy_add_arange_mul_13
        .type           triton_poi_fused__to_copy_add_arange_mul_13,@function
        .size           triton_poi_fused__to_copy_add_arange_mul_13,(.L_x_1 - triton_poi_fused__to_copy_add_arange_mul_13)
        .other          triton_poi_fused__to_copy_add_arange_mul_13,@"STO_CUDA_ENTRY STV_DEFAULT"
triton_poi_fused__to_copy_add_arange_mul_13:
.text.triton_poi_fused__to_copy_add_arange_mul_13:
[----:B------:R-:W0:Y:S02]  /*0000*/  LDC R1, c[0x0][0x28] ;  /* 0x00000a00ff017b82 */ /* 0x000e240000000800 */
[----:B------:R-:W1:Y:S01]  /*0010*/  S2R R6, SR_TID.X ;  /* 0x0000000000067919 */ /* 0x000e620000002100 */
[----:B------:R-:W2:Y:S01]  /*0020*/  LDC.64 R2, c[0x0][0x210] ;  /* 0x00008400ff027b82 */ /* 0x000ea20000000a00 */
[----:B------:R-:W3:Y:S01]  /*0030*/  S2R R5, SR_CTAID.X ;  /* 0x0000000000057919 */ /* 0x000ee20000002500 */
[C---:B-1----:R-:W-:Y:S02]  /*0040*/  LOP3.LUT R0, R6.reuse, 0x3, RZ, 0xc0, !PT ;  /* 0x0000000306007812 */ /* 0x042fe400078ec0ff */
[----:B------:R-:W-:-:S03]  /*0050*/  LOP3.LUT P0, RZ, R6, 0x1c, RZ, 0xc0, !PT ;  /* 0x0000001c06ff7812 */ /* 0x000fc6000780c0ff */
[----:B---3--:R-:W-:-:S04]  /*0060*/  IMAD R5, R5, 0x4, R0 ;  /* 0x0000000405057824 */ /* 0x008fc800078e0200 */
[C---:B--2---:R-:W-:Y:S01]  /*0070*/  IMAD.WIDE R2, R5.reuse, 0x8, R2 ;  /* 0x0000000805027825 */ /* 0x044fe200078e0202 */
[----:B------:R-:W-:Y:S02]  /*0080*/  I2FP.F32.S32 R0, R5 ;  /* 0x0000000500007245 */ /* 0x000fe40000201400 */
[----:B------:R-:W-:-:S03]  /*0090*/  ISETP.LT.AND P0, PT, R5, 0x4, !P0 ;  /* 0x000000040500780c */ /* 0x000fc60004701270 */
[----:B------:R-:W-:-:S04]  /*00a0*/  FMUL R0, R0, 0.5 ;  /* 0x3f00000000007820 */ /* 0x000fc80000400000 */
[----:B------:R-:W1:Y:S02]  /*00b0*/  F2I.TRUNC.NTZ R4, R0 ;  /* 0x0000000000047305 */ /* 0x000e64000020f100 */
[----:B-1----:R-:W-:-:S04]  /*00c0*/  SHF.R.S32.HI R5, RZ, 0x1f, R4 ;  /* 0x0000001fff057819 */ /* 0x002fc80000011404 */
[----:B------:R-:W-:Y:S05]  /*00d0*/  @!P0 EXIT ;  /* 0x000000000000894d */ /* 0x000fea0003800000 */
[----:B------:R-:W-:Y:S02]  /*00e0*/  ULDC.64 UR4, c[0x0][0x208] ;  /* 0x0000820000047ab9 */ /* 0x000fe40000000a00 */
[----:B------:R-:W-:Y:S01]  /*00f0*/  STG.E.64 desc[UR4][R2.64], R4 ;  /* 0x0000000402007986 */ /* 0x000fe2000c101b04 */
[----:B------:R-:W-:Y:S05]  /*0100*/  EXIT ;  /* 0x000000000000794d */ /* 0x000fea0003800000 */
.L_x_0:
[----:B------:R-:W-:-:S00]  /*0110*/  BRA `(.L_x_0) ;  /* 0xfffffffc00fc7947 */ /* 0x000fc0000383ffff */
[----:B------:R-:W-:-:S00]  /*0120*/  NOP ;  /* 0x0000000000007918 */ /* 0x000fc00000000000 */
        /* <DEDUP_REMOVED lines=13> */
.L_x_1:


//--------------------- .nv.constant0.triton_poi_fused__to_copy_add_arange_mul_13 --------------------------
	.section	.nv.constant0.triton_poi_fused__to_copy_add_arange_mul_13,"a",@progbits
	.sectionflags	@""
	.align	4
.nv.constant0.triton_poi_fused__to_copy_add_arange_mul_13:
	.zero		540
